//
// Generated by NVIDIA NVVM Compiler
//
// Compiler Build ID: CL-36424714
// Cuda compilation tools, release 13.0, V13.0.88
// Based on NVVM 20.0.0
//

.version 9.0
.target sm_100
.address_size 64

	// .globl	_Z14compute_kernelPiS_i
.extern .shared .align 16 .b8 life_shared[];

.visible .entry _Z14compute_kernelPiS_i(
	.param .u64 .ptr .align 1 _Z14compute_kernelPiS_i_param_0,
	.param .u64 .ptr .align 1 _Z14compute_kernelPiS_i_param_1,
	.param .u32 _Z14compute_kernelPiS_i_param_2
)
{
	.reg .pred 	%p<9>;
	.reg .b32 	%r<73>;
	.reg .b64 	%rd<19>;

	ld.param.u64 	%rd4, [_Z14compute_kernelPiS_i_param_0];
	ld.param.u64 	%rd3, [_Z14compute_kernelPiS_i_param_1];
	ld.param.u32 	%r15, [_Z14compute_kernelPiS_i_param_2];
	cvta.to.global.u64 	%rd1, %rd4;
	mov.u32 	%r1, %ctaid.x;
	mov.u32 	%r2, %tid.x;
	add.s32 	%r72, %r2, 1;
	setp.ge.s32 	%p1, %r2, %r15;
	@%p1 bra 	$L__BB0_3;
	add.s32 	%r4, %r15, 2;
	mul.lo.s32 	%r5, %r4, %r1;
	shl.b32 	%r6, %r4, 1;
	mov.u32 	%r7, %ntid.x;
	mul.wide.s32 	%rd7, %r4, 4;
	shl.b32 	%r25, %r6, 2;
	mov.u32 	%r71, %r72;
$L__BB0_2:
	add.s32 	%r16, %r71, %r5;
	mul.wide.s32 	%rd5, %r16, 4;
	add.s64 	%rd6, %rd1, %rd5;
	ld.global.u32 	%r17, [%rd6];
	shl.b32 	%r18, %r71, 2;
	mov.u32 	%r19, life_shared;
	add.s32 	%r20, %r19, %r18;
	st.shared.u32 	[%r20], %r17;
	add.s64 	%rd8, %rd6, %rd7;
	ld.global.u32 	%r21, [%rd8];
	shl.b32 	%r22, %r15, 2;
	add.s32 	%r23, %r20, %r22;
	st.shared.u32 	[%r23+8], %r21;
	add.s64 	%rd9, %rd8, %rd7;
	ld.global.u32 	%r24, [%rd9];
	add.s32 	%r26, %r20, %r25;
	st.shared.u32 	[%r26], %r24;
	add.s32 	%r71, %r71, %r7;
	setp.le.s32 	%p2, %r71, %r15;
	@%p2 bra 	$L__BB0_2;
$L__BB0_3:
	setp.ne.s32 	%p3, %r2, 0;
	@%p3 bra 	$L__BB0_5;
	add.s32 	%r27, %r15, 2;
	mul.lo.s32 	%r28, %r27, %r1;
	mul.wide.s32 	%rd10, %r28, 4;
	add.s64 	%rd11, %rd1, %rd10;
	ld.global.u32 	%r29, [%rd11];
	st.shared.u32 	[life_shared], %r29;
	mov.u32 	%r30, life_shared;
	mul.wide.s32 	%rd12, %r27, 4;
	add.s64 	%rd13, %rd11, %rd12;
	ld.global.u32 	%r31, [%rd13];
	shl.b32 	%r32, %r15, 2;
	add.s32 	%r33, %r30, %r32;
	st.shared.u32 	[%r33+8], %r31;
	add.s64 	%rd14, %rd13, %rd12;
	ld.global.u32 	%r34, [%rd14];
	add.s32 	%r35, %r33, %r32;
	st.shared.u32 	[%r35+16], %r34;
	ld.global.u32 	%r36, [%rd13+-4];
	st.shared.u32 	[%r33+4], %r36;
	add.s64 	%rd15, %rd14, -4;
	ld.global.u32 	%r37, [%rd14+-4];
	st.shared.u32 	[%r35+12], %r37;
	add.s64 	%rd16, %rd15, %rd12;
	ld.global.u32 	%r38, [%rd16];
	shl.b32 	%r39, %r27, 3;
	add.s32 	%r40, %r33, %r39;
	st.shared.u32 	[%r40+4], %r38;
$L__BB0_5:
	setp.ge.s32 	%p4, %r2, %r15;
	bar.sync 	0;
	@%p4 bra 	$L__BB0_8;
	add.s32 	%r41, %r15, 2;
	shl.b32 	%r10, %r41, 1;
	mad.lo.s32 	%r11, %r41, %r1, %r41;
	mov.u32 	%r12, %ntid.x;
	cvta.to.global.u64 	%rd2, %rd3;
	shl.b32 	%r56, %r10, 2;
$L__BB0_7:
	shl.b32 	%r42, %r72, 2;
	mov.u32 	%r43, life_shared;
	add.s32 	%r44, %r43, %r42;
	ld.shared.u32 	%r45, [%r44+-4];
	ld.shared.u32 	%r46, [%r44];
	add.s32 	%r47, %r46, %r45;
	ld.shared.u32 	%r48, [%r44+4];
	add.s32 	%r49, %r47, %r48;
	shl.b32 	%r50, %r15, 2;
	add.s32 	%r51, %r44, %r50;
	ld.shared.u32 	%r52, [%r51+4];
	add.s32 	%r53, %r49, %r52;
	ld.shared.u32 	%r54, [%r51+12];
	add.s32 	%r55, %r53, %r54;
	add.s32 	%r57, %r44, %r56;
	ld.shared.u32 	%r58, [%r57+-4];
	add.s32 	%r59, %r55, %r58;
	ld.shared.u32 	%r60, [%r57];
	add.s32 	%r61, %r59, %r60;
	ld.shared.u32 	%r62, [%r57+4];
	add.s32 	%r63, %r61, %r62;
	ld.shared.u32 	%r64, [%r51+8];
	setp.eq.s32 	%p5, %r64, 0;
	and.b32  	%r65, %r63, -2;
	setp.eq.s32 	%p6, %r65, 2;
	setp.eq.s32 	%p7, %r63, 3;
	selp.u32 	%r66, -1, 0, %p7;
	selp.u32 	%r67, -1, 0, %p6;
	selp.b32 	%r68, %r66, %r67, %p5;
	and.b32  	%r69, %r68, 1;
	add.s32 	%r70, %r72, %r11;
	mul.wide.s32 	%rd17, %r70, 4;
	add.s64 	%rd18, %rd2, %rd17;
	st.global.u32 	[%rd18], %r69;
	add.s32 	%r72, %r72, %r12;
	setp.le.s32 	%p8, %r72, %r15;
	@%p8 bra 	$L__BB0_7;
$L__BB0_8:
	ret;

}


// ===== COMPILED SASS (sm_100) =====

	.target	sm_100

	.elftype	@"ET_EXEC"


//--------------------- .note.nv.tkinfo           --------------------------
	.section	.note.nv.tkinfo,"",@"SHT_NOTE"
	.sectionflags	@"SHF_NOTE_NV_TKINFO"
	.tkinfo
        /*0018*/ 	.word	0x00000002
        /*0030*/ 	.string	""
        /*0030*/ 	.string	"ptxas"
        /*0030*/ 	.string	"Cuda compilation tools, release 13.0, V13.0.88"
        /*0030*/ 	.string	"Build cuda_13.0.r13.0/compiler.36424714_0"
        /*0030*/ 	.string	"-arch sm_100 -m 64 "



//--------------------- .note.nv.cuinfo           --------------------------
	.section	.note.nv.cuinfo,"",@"SHT_NOTE"
	.sectionflags	@"SHF_NOTE_NV_CUINFO"
        /*0018*/ 	.short	0x0002
        /*001a*/ 	.short	0x0064
        /*001c*/ 	.short	0x0082
	.zero		2


//--------------------- .nv.info                  --------------------------
	.section	.nv.info,"",@"SHT_CUDA_INFO"
	.align	4


	//----- nvinfo : EIATTR_REGCOUNT
	.align		4
        /*0000*/ 	.byte	0x04, 0x2f
        /*0002*/ 	.short	(.L_1 - .L_0)
	.align		4
.L_0:
        /*0004*/ 	.word	index@(_Z14compute_kernelPiS_i)
        /*0008*/ 	.word	0x00000017


	//----- nvinfo : EIATTR_FRAME_SIZE
	.align		4
.L_1:
        /*000c*/ 	.byte	0x04, 0x11
        /*000e*/ 	.short	(.L_3 - .L_2)
	.align		4
.L_2:
        /*0010*/ 	.word	index@(_Z14compute_kernelPiS_i)
        /*0014*/ 	.word	0x00000000


	//----- nvinfo : EIATTR_MIN_STACK_SIZE
	.align		4
.L_3:
        /*0018*/ 	.byte	0x04, 0x12
        /*001a*/ 	.short	(.L_5 - .L_4)
	.align		4
.L_4:
        /*001c*/ 	.word	index@(_Z14compute_kernelPiS_i)
        /*0020*/ 	.word	0x00000000
.L_5:


//--------------------- .nv.compat                --------------------------
	.section	.nv.compat,"",@"SHT_CUDA_COMPAT_INFO"
	.align	4
        /*0000*/ 	.byte	0x02, 0x09, 0x00, 0x00, 0x02, 0x02, 0x01, 0x00, 0x02, 0x05, 0x05, 0x00, 0x03, 0x07, 0x01, 0x01
        /*0010*/ 	.byte	0x02, 0x03, 0x00, 0x00, 0x02, 0x06, 0x01, 0x00, 0x04, 0x0b, 0x08, 0x00, 0x09, 0x00, 0x00, 0x00
        /*0020*/ 	.byte	0x00, 0x00, 0x00, 0x00


//--------------------- .nv.info._Z14compute_kernelPiS_i --------------------------
	.section	.nv.info._Z14compute_kernelPiS_i,"",@"SHT_CUDA_INFO"
	.sectionflags	@""
	.align	4


	//----- nvinfo : EIATTR_CUDA_API_VERSION
	.align		4
        /*0000*/ 	.byte	0x04, 0x37
        /*0002*/ 	.short	(.L_7 - .L_6)
.L_6:
        /*0004*/ 	.word	0x00000082


	//----- nvinfo : EIATTR_KPARAM_INFO
	.align		4
.L_7:
        /*0008*/ 	.byte	0x04, 0x17
        /*000a*/ 	.short	(.L_9 - .L_8)
.L_8:
        /*000c*/ 	.word	0x00000000
        /*0010*/ 	.short	0x0002
        /*0012*/ 	.short	0x0010
        /*0014*/ 	.byte	0x00, 0xf0, 0x11, 0x00


	//----- nvinfo : EIATTR_KPARAM_INFO
	.align		4
.L_9:
        /*0018*/ 	.byte	0x04, 0x17
        /*001a*/ 	.short	(.L_11 - .L_10)
.L_10:
        /*001c*/ 	.word	0x00000000
        /*0020*/ 	.short	0x0001
        /*0022*/ 	.short	0x0008
        /*0024*/ 	.byte	0x00, 0xf5, 0x21, 0x00


	//----- nvinfo : EIATTR_KPARAM_INFO
	.align		4
.L_11:
        /*0028*/ 	.byte	0x04, 0x17
        /*002a*/ 	.short	(.L_13 - .L_12)
.L_12:
        /*002c*/ 	.word	0x00000000
        /*0030*/ 	.short	0x0000
        /*0032*/ 	.short	0x0000
        /*0034*/ 	.byte	0x00, 0xf5, 0x21, 0x00


	//----- nvinfo : EIATTR_SPARSE_MMA_MASK
	.align		4
.L_13:
        /*0038*/ 	.byte	0x03, 0x50
        /*003a*/ 	.short	0x0000


	//----- nvinfo : EIATTR_MAXREG_COUNT
	.align		4
        /*003c*/ 	.byte	0x03, 0x1b
        /*003e*/ 	.short	0x00ff


	//----- nvinfo : EIATTR_NUM_BARRIERS
	.align		4
        /*0040*/ 	.byte	0x02, 0x4c
        /*0042*/ 	.byte	0x01
	.zero		1


	//----- nvinfo : EIATTR_MERCURY_ISA_VERSION
	.align		4
        /*0044*/ 	.byte	0x03, 0x5f
        /*0046*/ 	.short	0x0101


	//----- nvinfo : EIATTR_VRC_CTA_INIT_COUNT
	.align		4
        /*0048*/ 	.byte	0x02, 0x4a
	.zero		1
	.zero		1


	//----- nvinfo : EIATTR_EXIT_INSTR_OFFSETS
	.align		4
        /*004c*/ 	.byte	0x04, 0x1c
        /*004e*/ 	.short	(.L_15 - .L_14)


	//   ....[0]....
.L_14:
        /*0050*/ 	.word	0x000003f0


	//   ....[1]....
        /*0054*/ 	.word	0x00000630


	//----- nvinfo : EIATTR_CRS_STACK_SIZE
	.align		4
.L_15:
        /*0058*/ 	.byte	0x04, 0x1e
        /*005a*/ 	.short	(.L_17 - .L_16)
.L_16:
        /*005c*/ 	.word	0x00000000


	//----- nvinfo : EIATTR_CBANK_PARAM_SIZE
	.align		4
.L_17:
        /*0060*/ 	.byte	0x03, 0x19
        /*0062*/ 	.short	0x0014


	//----- nvinfo : EIATTR_PARAM_CBANK
	.align		4
        /*0064*/ 	.byte	0x04, 0x0a
        /*0066*/ 	.short	(.L_19 - .L_18)
	.align		4
.L_18:
        /*0068*/ 	.word	index@(.nv.constant0._Z14compute_kernelPiS_i)
        /*006c*/ 	.short	0x0380
        /*006e*/ 	.short	0x0014


	//----- nvinfo : EIATTR_SW_WAR
	.align		4
.L_19:
        /*0070*/ 	.byte	0x04, 0x36
        /*0072*/ 	.short	(.L_21 - .L_20)
.L_20:
        /*0074*/ 	.word	0x00000008
.L_21:


//--------------------- .nv.callgraph             --------------------------
	.section	.nv.callgraph,"",@"SHT_CUDA_CALLGRAPH"
	.align	4
	.sectionentsize	8
	.align		4
        /*0000*/ 	.word	0x00000000
	.align		4
        /*0004*/ 	.word	0xffffffff
	.align		4
        /*0008*/ 	.word	0x00000000
	.align		4
        /*000c*/ 	.word	0xfffffffe
	.align		4
        /*0010*/ 	.word	0x00000000
	.align		4
        /*0014*/ 	.word	0xfffffffd
	.align		4
        /*0018*/ 	.word	0x00000000
	.align		4
        /*001c*/ 	.word	0xfffffffc


//--------------------- .text._Z14compute_kernelPiS_i --------------------------
	.section	.text._Z14compute_kernelPiS_i,"ax",@progbits
	.align	128
        .global         _Z14compute_kernelPiS_i
        .type           _Z14compute_kernelPiS_i,@function
        .size           _Z14compute_kernelPiS_i,(.L_x_7 - _Z14compute_kernelPiS_i)
        .other          _Z14compute_kernelPiS_i,@"STO_CUDA_ENTRY STV_DEFAULT"
_Z14compute_kernelPiS_i:
.text._Z14compute_kernelPiS_i:
[----:B------:R-:W-:Y:S01]  /*0000*/  LDC R1, c[0x0][0x37c] ;  /* 0x0000df00ff017b82 */ /* 0x000fe20000000800 */
[----:B------:R-:W0:Y:S07]  /*0010*/  S2R R3, SR_TID.X ;  /* 0x0000000000037919 */ /* 0x000e2e0000002100 */
[----:B------:R-:W1:Y:S01]  /*0020*/  LDC R0, c[0x0][0x390] ;  /* 0x0000e400ff007b82 */ /* 0x000e620000000800 */
[----:B------:R-:W2:Y:S01]  /*0030*/  LDCU.64 UR6, c[0x0][0x358] ;  /* 0x00006b00ff0677ac */ /* 0x000ea20008000a00 */
[----:B------:R-:W-:Y:S06]  /*0040*/  BSSY.RECONVERGENT B0, `(.L_x_0) ;  /* 0x000001e000007945 */ /* 0x000fec0003800200 */
[----:B------:R-:W3:Y:S01]  /*0050*/  S2UR UR8, SR_CTAID.X ;  /* 0x00000000000879c3 */ /* 0x000ee20000002500 */
[----:B-1----:R-:W-:Y:S01]  /*0060*/  VIADD R2, R0, 0x2 ;  /* 0x0000000200027836 */ /* 0x002fe20000000000 */
[----:B0-----:R-:W-:-:S02]  /*0070*/  ISETP.GE.AND P0, PT, R3, R0, PT ;  /* 0x000000000300720c */ /* 0x001fc40003f06270 */
[C---:B------:R-:W-:Y:S01]  /*0080*/  ISETP.NE.AND P2, PT, R3.reuse, RZ, PT ;  /* 0x000000ff0300720c */ /* 0x040fe20003f45270 */
[----:B------:R-:W-:-:S10]  /*0090*/  VIADD R3, R3, 0x1 ;  /* 0x0000000103037836 */ /* 0x000fd40000000000 */
[----:B--23--:R-:W-:Y:S05]  /*00a0*/  @P0 BRA `(.L_x_1) ;  /* 0x00000000005c0947 */ /* 0x00cfea0003800000 */
[----:B------:R-:W0:Y:S01]  /*00b0*/  S2R R7, SR_CgaCtaId ;  /* 0x0000000000077919 */ /* 0x000e220000008800 */
[----:B------:R-:W1:Y:S01]  /*00c0*/  LDC R16, c[0x0][0x360] ;  /* 0x0000d800ff107b82 */ /* 0x000e620000000800 */
[----:B------:R-:W-:Y:S01]  /*00d0*/  MOV R6, 0x400 ;  /* 0x0000040000067802 */ /* 0x000fe20000000f00 */
[----:B------:R-:W-:Y:S02]  /*00e0*/  IMAD R12, R2, UR8, RZ ;  /* 0x00000008020c7c24 */ /* 0x000fe4000f8e02ff */
[----:B------:R-:W-:-:S04]  /*00f0*/  IMAD.MOV.U32 R13, RZ, RZ, R3 ;  /* 0x000000ffff0d7224 */ /* 0x000fc800078e0003 */
[----:B------:R-:W2:Y:S01]  /*0100*/  LDC.64 R4, c[0x0][0x380] ;  /* 0x0000e000ff047b82 */ /* 0x000ea20000000a00 */
[----:B0-----:R-:W-:-:S07]  /*0110*/  LEA R14, R7, R6, 0x18 ;  /* 0x00000006070e7211 */ /* 0x001fce00078ec0ff */
.L_x_2:
[----:B------:R-:W-:-:S05]  /*0120*/  IADD3 R7, PT, PT, R12, R13, RZ ;  /* 0x0000000d0c077210 */ /* 0x000fca0007ffe0ff */
[----:B0-2---:R-:W-:-:S04]  /*0130*/  IMAD.WIDE R6, R7, 0x4, R4 ;  /* 0x0000000407067825 */ /* 0x005fc800078e0204 */
[C---:B------:R-:W-:Y:S02]  /*0140*/  IMAD.WIDE R8, R2.reuse, 0x4, R6 ;  /* 0x0000000402087825 */ /* 0x040fe400078e0206 */
[----:B------:R-:W2:Y:S02]  /*0150*/  LDG.E R6, desc[UR6][R6.64] ;  /* 0x0000000606067981 */ /* 0x000ea4000c1e1900 */
[----:B------:R-:W-:Y:S02]  /*0160*/  IMAD.WIDE R10, R2, 0x4, R8 ;  /* 0x00000004020a7825 */ /* 0x000fe400078e0208 */
[----:B------:R-:W3:Y:S04]  /*0170*/  LDG.E R8, desc[UR6][R8.64] ;  /* 0x0000000608087981 */ /* 0x000ee8000c1e1900 */
[----:B------:R-:W4:Y:S01]  /*0180*/  LDG.E R10, desc[UR6][R10.64] ;  /* 0x000000060a0a7981 */ /* 0x000f22000c1e1900 */
[----:B------:R-:W-:-:S04]  /*0190*/  IMAD R15, R13, 0x4, R14 ;  /* 0x000000040d0f7824 */ /* 0x000fc800078e020e */
[----:B------:R-:W-:Y:S01]  /*01a0*/  IMAD R17, R0, 0x4, R15 ;  /* 0x0000000400117824 */ /* 0x000fe200078e020f */
[----:B------:R-:W-:Y:S01]  /*01b0*/  LEA R19, R2, R15, 0x3 ;  /* 0x0000000f02137211 */ /* 0x000fe200078e18ff */
[----:B-1----:R-:W-:-:S05]  /*01c0*/  IMAD.IADD R13, R16, 0x1, R13 ;  /* 0x00000001100d7824 */ /* 0x002fca00078e020d */
[----:B------:R-:W-:Y:S01]  /*01d0*/  ISETP.GT.AND P1, PT, R13, R0, PT ;  /* 0x000000000d00720c */ /* 0x000fe20003f24270 */
[----:B--2---:R0:W-:Y:S04]  /*01e0*/  STS [R15], R6 ;  /* 0x000000060f007388 */ /* 0x0041e80000000800 */
[----:B---3--:R0:W-:Y:S04]  /*01f0*/  STS [R17+0x8], R8 ;  /* 0x0000080811007388 */ /* 0x0081e80000000800 */
[----:B----4-:R0:W-:Y:S04]  /*0200*/  STS [R19], R10 ;  /* 0x0000000a13007388 */ /* 0x0101e80000000800 */
[----:B------:R-:W-:Y:S05]  /*0210*/  @!P1 BRA `(.L_x_2) ;  /* 0xfffffffc00c09947 */ /* 0x000fea000383ffff */
.L_x_1:
[----:B------:R-:W-:Y:S05]  /*0220*/  BSYNC.RECONVERGENT B0 ;  /* 0x0000000000007941 */ /* 0x000fea0003800200 */
.L_x_0:
[----:B------:R-:W-:Y:S04]  /*0230*/  BSSY.RECONVERGENT B0, `(.L_x_3) ;  /* 0x000001a000007945 */ /* 0x000fe80003800200 */
[----:B------:R-:W-:Y:S05]  /*0240*/  @P2 BRA `(.L_x_4) ;  /* 0x0000000000602947 */ /* 0x000fea0003800000 */
[----:B------:R-:W1:Y:S01]  /*0250*/  LDC.64 R4, c[0x0][0x380] ;  /* 0x0000e000ff047b82 */ /* 0x000e620000000a00 */
[----:B------:R-:W-:-:S04]  /*0260*/  IMAD R7, R2, UR8, RZ ;  /* 0x0000000802077c24 */ /* 0x000fc8000f8e02ff */
[----:B-1----:R-:W-:-:S04]  /*0270*/  IMAD.WIDE R4, R7, 0x4, R4 ;  /* 0x0000000407047825 */ /* 0x002fc800078e0204 */
[C---:B0-----:R-:W-:Y:S02]  /*0280*/  IMAD.WIDE R6, R2.reuse, 0x4, R4 ;  /* 0x0000000402067825 */ /* 0x041fe400078e0204 */
[----:B------:R0:W2:Y:S02]  /*0290*/  LDG.E R4, desc[UR6][R4.64] ;  /* 0x0000000604047981 */ /* 0x0000a4000c1e1900 */
[C---:B------:R-:W-:Y:S02]  /*02a0*/  IMAD.WIDE R8, R2.reuse, 0x4, R6 ;  /* 0x0000000402087825 */ /* 0x040fe400078e0206 */
[----:B------:R-:W3:Y:S04]  /*02b0*/  LDG.E R12, desc[UR6][R6.64] ;  /* 0x00000006060c7981 */ /* 0x000ee8000c1e1900 */
[----:B------:R-:W4:Y:S01]  /*02c0*/  LDG.E R14, desc[UR6][R8.64] ;  /* 0x00000006080e7981 */ /* 0x000f22000c1e1900 */
[----:B------:R-:W-:-:S03]  /*02d0*/  IMAD.WIDE R10, R2, 0x4, R8 ;  /* 0x00000004020a7825 */ /* 0x000fc600078e0208 */
[----:B------:R-:W5:Y:S04]  /*02e0*/  LDG.E R16, desc[UR6][R6.64+-0x4] ;  /* 0xfffffc0606107981 */ /* 0x000f68000c1e1900 */
[----:B------:R-:W5:Y:S04]  /*02f0*/  LDG.E R18, desc[UR6][R8.64+-0x4] ;  /* 0xfffffc0608127981 */ /* 0x000f68000c1e1900 */
[----:B------:R-:W5:Y:S01]  /*0300*/  LDG.E R10, desc[UR6][R10.64+-0x4] ;  /* 0xfffffc060a0a7981 */ /* 0x000f62000c1e1900 */
[----:B------:R-:W1:Y:S01]  /*0310*/  S2R R20, SR_CgaCtaId ;  /* 0x0000000000147919 */ /* 0x000e620000008800 */
[----:B------:R-:W-:-:S04]  /*0320*/  MOV R13, 0x400 ;  /* 0x00000400000d7802 */ /* 0x000fc80000000f00 */
[----:B-1----:R-:W-:-:S05]  /*0330*/  LEA R17, R20, R13, 0x18 ;  /* 0x0000000d14117211 */ /* 0x002fca00078ec0ff */
[----:B------:R-:W-:-:S05]  /*0340*/  IMAD R13, R0, 0x4, R17 ;  /* 0x00000004000d7824 */ /* 0x000fca00078e0211 */
[----:B0-----:R-:W-:Y:S01]  /*0350*/  LEA R5, R0, R13, 0x2 ;  /* 0x0000000d00057211 */ /* 0x001fe200078e10ff */
[----:B------:R-:W-:Y:S01]  /*0360*/  IMAD R15, R2, 0x8, R13 ;  /* 0x00000008020f7824 */ /* 0x000fe200078e020d */
[----:B--2---:R1:W-:Y:S04]  /*0370*/  STS [R17], R4 ;  /* 0x0000000411007388 */ /* 0x0043e80000000800 */
[----:B---3--:R1:W-:Y:S04]  /*0380*/  STS [R13+0x8], R12 ;  /* 0x0000080c0d007388 */ /* 0x0083e80000000800 */
[----:B----4-:R1:W-:Y:S04]  /*0390*/  STS [R5+0x10], R14 ;  /* 0x0000100e05007388 */ /* 0x0103e80000000800 */
[----:B-----5:R1:W-:Y:S04]  /*03a0*/  STS [R13+0x4], R16 ;  /* 0x000004100d007388 */ /* 0x0203e80000000800 */
[----:B------:R1:W-:Y:S04]  /*03b0*/  STS [R5+0xc], R18 ;  /* 0x00000c1205007388 */ /* 0x0003e80000000800 */
[----:B------:R1:W-:Y:S02]  /*03c0*/  STS [R15+0x4], R10 ;  /* 0x0000040a0f007388 */ /* 0x0003e40000000800 */
.L_x_4:
[----:B------:R-:W-:Y:S05]  /*03d0*/  BSYNC.RECONVERGENT B0 ;  /* 0x0000000000007941 */ /* 0x000fea0003800200 */
.L_x_3:
[----:B------:R-:W-:Y:S06]  /*03e0*/  BAR.SYNC.DEFER_BLOCKING 0x0 ;  /* 0x0000000000007b1d */ /* 0x000fec0000010000 */
[----:B------:R-:W-:Y:S05]  /*03f0*/  @P0 EXIT ;  /* 0x000000000000094d */ /* 0x000fea0003800000 */
[----:B------:R-:W2:Y:S01]  /*0400*/  S2UR UR5, SR_CgaCtaId ;  /* 0x00000000000579c3 */ /* 0x000ea20000008800 */
[----:B0-----:R-:W-:Y:S01]  /*0410*/  IMAD R8, R2, UR8, R2 ;  /* 0x0000000802087c24 */ /* 0x001fe2000f8e0202 */
[----:B------:R-:W-:Y:S01]  /*0420*/  UMOV UR4, 0x400 ;  /* 0x0000040000047882 */ /* 0x000fe20000000000 */
[----:B------:R-:W0:Y:S05]  /*0430*/  LDCU UR9, c[0x0][0x360] ;  /* 0x00006c00ff0977ac */ /* 0x000e2a0008000800 */
[----:B-1----:R-:W1:Y:S01]  /*0440*/  LDC.64 R4, c[0x0][0x388] ;  /* 0x0000e200ff047b82 */ /* 0x002e620000000a00 */
[----:B0-2---:R-:W-:-:S12]  /*0450*/  ULEA UR4, UR5, UR4, 0x18 ;  /* 0x0000000405047291 */ /* 0x005fd8000f8ec0ff */
.L_x_5:
[----:B0-----:R-:W-:-:S04]  /*0460*/  LEA R7, R3, UR4, 0x2 ;  /* 0x0000000403077c11 */ /* 0x001fc8000f8e10ff */
[----:B------:R-:W-:Y:S01]  /*0470*/  LEA R14, R2, R7, 0x3 ;  /* 0x00000007020e7211 */ /* 0x000fe200078e18ff */
[----:B------:R-:W-:Y:S01]  /*0480*/  IMAD R11, R0, 0x4, R7 ;  /* 0x00000004000b7824 */ /* 0x000fe200078e0207 */
[----:B------:R-:W-:Y:S04]  /*0490*/  LDS R6, [R7+-0x4] ;  /* 0xfffffc0007067984 */ /* 0x000fe80000000800 */
[----:B------:R-:W-:Y:S04]  /*04a0*/  LDS R9, [R7] ;  /* 0x0000000007097984 */ /* 0x000fe80000000800 */
[----:B------:R-:W0:Y:S04]  /*04b0*/  LDS R10, [R7+0x4] ;  /* 0x00000400070a7984 */ /* 0x000e280000000800 */
[----:B------:R-:W-:Y:S04]  /*04c0*/  LDS R13, [R11+0x4] ;  /* 0x000004000b0d7984 */ /* 0x000fe80000000800 */
[----:B------:R-:W2:Y:S04]  /*04d0*/  LDS R12, [R11+0xc] ;  /* 0x00000c000b0c7984 */ /* 0x000ea80000000800 */
[----:B------:R-:W-:Y:S04]  /*04e0*/  LDS R15, [R14+-0x4] ;  /* 0xfffffc000e0f7984 */ /* 0x000fe80000000800 */
[----:B------:R-:W3:Y:S04]  /*04f0*/  LDS R16, [R14] ;  /* 0x000000000e107984 */ /* 0x000ee80000000800 */
[----:B------:R-:W4:Y:S04]  /*0500*/  LDS R18, [R11+0x8] ;  /* 0x000008000b127984 */ /* 0x000f280000000800 */
[----:B------:R-:W5:Y:S01]  /*0510*/  LDS R17, [R14+0x4] ;  /* 0x000004000e117984 */ /* 0x000f620000000800 */
[----:B0-----:R-:W-:-:S04]  /*0520*/  IADD3 R6, PT, PT, R10, R9, R6 ;  /* 0x000000090a067210 */ /* 0x001fc80007ffe006 */
[----:B--2---:R-:W-:-:S04]  /*0530*/  IADD3 R6, PT, PT, R12, R6, R13 ;  /* 0x000000060c067210 */ /* 0x004fc80007ffe00d */
[----:B---3--:R-:W-:Y:S02]  /*0540*/  IADD3 R6, PT, PT, R16, R6, R15 ;  /* 0x0000000610067210 */ /* 0x008fe40007ffe00f */
[----:B----4-:R-:W-:-:S03]  /*0550*/  ISETP.NE.AND P0, PT, R18, RZ, PT ;  /* 0x000000ff1200720c */ /* 0x010fc60003f05270 */
[----:B-----5:R-:W-:-:S05]  /*0560*/  IMAD.IADD R6, R6, 0x1, R17 ;  /* 0x0000000106067824 */ /* 0x020fca00078e0211 */
[C---:B------:R-:W-:Y:S02]  /*0570*/  LOP3.LUT R7, R6.reuse, 0xfffffffe, RZ, 0xc0, !PT ;  /* 0xfffffffe06077812 */ /* 0x040fe400078ec0ff */
[----:B------:R-:W-:Y:S02]  /*0580*/  ISETP.NE.AND P2, PT, R6, 0x3, PT ;  /* 0x000000030600780c */ /* 0x000fe40003f45270 */
[----:B------:R-:W-:Y:S01]  /*0590*/  ISETP.NE.AND P1, PT, R7, 0x2, PT ;  /* 0x000000020700780c */ /* 0x000fe20003f25270 */
[----:B------:R-:W-:Y:S01]  /*05a0*/  IMAD.IADD R7, R8, 0x1, R3 ;  /* 0x0000000108077824 */ /* 0x000fe200078e0203 */
[----:B------:R-:W-:Y:S02]  /*05b0*/  SEL R9, RZ, 0xffffffff, P2 ;  /* 0xffffffffff097807 */ /* 0x000fe40001000000 */
[----:B------:R-:W-:Y:S01]  /*05c0*/  @P0 SEL R9, RZ, 0xffffffff, P1 ;  /* 0xffffffffff090807 */ /* 0x000fe20000800000 */
[----:B-1----:R-:W-:Y:S01]  /*05d0*/  IMAD.WIDE R6, R7, 0x4, R4 ;  /* 0x0000000407067825 */ /* 0x002fe200078e0204 */
[----:B------:R-:W-:-:S02]  /*05e0*/  IADD3 R3, PT, PT, R3, UR9, RZ ;  /* 0x0000000903037c10 */ /* 0x000fc4000fffe0ff */
[----:B------:R-:W-:Y:S02]  /*05f0*/  LOP3.LUT R9, R9, 0x1, RZ, 0xc0, !PT ;  /* 0x0000000109097812 */ /* 0x000fe400078ec0ff */
[----:B------:R-:W-:-:S03]  /*0600*/  ISETP.GT.AND P0, PT, R3, R0, PT ;  /* 0x000000000300720c */ /* 0x000fc60003f04270 */
[----:B------:R0:W-:Y:S10]  /*0610*/  STG.E desc[UR6][R6.64], R9 ;  /* 0x0000000906007986 */ /* 0x0001f4000c101906 */
[----:B------:R-:W-:Y:S05]  /*0620*/  @!P0 BRA `(.L_x_5) ;  /* 0xfffffffc008c8947 */ /* 0x000fea000383ffff */
[----:B------:R-:W-:Y:S05]  /*0630*/  EXIT ;  /* 0x000000000000794d */ /* 0x000fea0003800000 */
.L_x_6:
[----:B------:R-:W-:-:S00]  /*0640*/  BRA `(.L_x_6) ;  /* 0xfffffffc00fc7947 */ /* 0x000fc0000383ffff */
[----:B------:R-:W-:-:S00]  /*0650*/  NOP ;  /* 0x0000000000007918 */ /* 0x000fc00000000000 */
        /* <DEDUP_REMOVED lines=10> */
.L_x_7:


//--------------------- .nv.shared._Z14compute_kernelPiS_i --------------------------
	.section	.nv.shared._Z14compute_kernelPiS_i,"aw",@nobits
	.sectionflags	@""
	.align	16
	.zero		1024


//--------------------- .nv.shared.reserved.0     --------------------------
	.section	.nv.shared.reserved.0,"aw",@nobits
	.weak		__nv_reservedSMEM_offset_0_alias
	.size		__nv_reservedSMEM_offset_0_alias, 0, 64
	.other		__nv_reservedSMEM_offset_0_alias,@"STO_CUDA_RESERVED_SHARED STV_DEFAULT"
__nv_reservedSMEM_offset_0_alias:
	.zero		0
	.zero		64


//--------------------- .nv.constant0._Z14compute_kernelPiS_i --------------------------
	.section	.nv.constant0._Z14compute_kernelPiS_i,"a",@progbits
	.sectionflags	@""
	.align	4
.nv.constant0._Z14compute_kernelPiS_i:
	.zero		916


//--------------------- SYMBOLS --------------------------

	.type		.nv.reservedSmem.offset0,@object
	.size		.nv.reservedSmem.offset0,0x4
	.type		.nv.reservedSmem.cap,@object
	.size		.nv.reservedSmem.cap,0x4
